//
// Generated by NVIDIA NVVM Compiler
//
// Compiler Build ID: CL-36424714
// Cuda compilation tools, release 13.0, V13.0.88
// Based on NVVM 20.0.0
//

.version 9.0
.target sm_100
.address_size 64

	// .globl	_Z3funv
.extern .func  (.param .b32 func_retval0) vprintf
(
	.param .b64 vprintf_param_0,
	.param .b64 vprintf_param_1
)
;
.global .align 1 .b8 $str[4] = {37, 100, 10};

.visible .entry _Z3funv()
{
	.local .align 8 .b8 	__local_depot0[8];
	.reg .b64 	%SP;
	.reg .b64 	%SPL;
	.reg .b32 	%r<4>;
	.reg .b64 	%rd<5>;

	mov.u64 	%SPL, __local_depot0;
	cvta.local.u64 	%SP, %SPL;
	add.u64 	%rd1, %SP, 0;
	add.u64 	%rd2, %SPL, 0;
	mov.u32 	%r1, %tid.x;
	st.local.u32 	[%rd2], %r1;
	mov.u64 	%rd3, $str;
	cvta.global.u64 	%rd4, %rd3;
	{ // callseq 0, 0
	.param .b64 param0;
	st.param.b64 	[param0], %rd4;
	.param .b64 param1;
	st.param.b64 	[param1], %rd1;
	.param .b32 retval0;
	call.uni (retval0), 
	vprintf, 
	(
	param0, 
	param1
	);
	ld.param.b32 	%r2, [retval0];
	} // callseq 0
	ret;

}


// ===== COMPILED SASS (sm_100) =====

	.target	sm_100

	.elftype	@"ET_EXEC"


//--------------------- .note.nv.tkinfo           --------------------------
	.section	.note.nv.tkinfo,"",@"SHT_NOTE"
	.sectionflags	@"SHF_NOTE_NV_TKINFO"
	.tkinfo
        /*0018*/ 	.word	0x00000002
        /*0030*/ 	.string	""
        /*0030*/ 	.string	"ptxas"
        /*0030*/ 	.string	"Cuda compilation tools, release 13.0, V13.0.88"
        /*0030*/ 	.string	"Build cuda_13.0.r13.0/compiler.36424714_0"
        /*0030*/ 	.string	"-arch sm_100 -m 64 "



//--------------------- .note.nv.cuinfo           --------------------------
	.section	.note.nv.cuinfo,"",@"SHT_NOTE"
	.sectionflags	@"SHF_NOTE_NV_CUINFO"
        /*0018*/ 	.short	0x0002
        /*001a*/ 	.short	0x0064
        /*001c*/ 	.short	0x0082
	.zero		2


//--------------------- .nv.info                  --------------------------
	.section	.nv.info,"",@"SHT_CUDA_INFO"
	.align	4


	//----- nvinfo : EIATTR_REGCOUNT
	.align		4
        /*0000*/ 	.byte	0x04, 0x2f
        /*0002*/ 	.short	(.L_2 - .L_1)
	.align		4
.L_1:
        /*0004*/ 	.word	index@(_Z3funv)
        /*0008*/ 	.word	0x00000018


	//----- nvinfo : EIATTR_FRAME_SIZE
	.align		4
.L_2:
        /*000c*/ 	.byte	0x04, 0x11
        /*000e*/ 	.short	(.L_4 - .L_3)
	.align		4
.L_3:
        /*0010*/ 	.word	index@(_Z3funv)
        /*0014*/ 	.word	0x00000008


	//----- nvinfo : EIATTR_MIN_STACK_SIZE
	.align		4
.L_4:
        /*0018*/ 	.byte	0x04, 0x12
        /*001a*/ 	.short	(.L_6 - .L_5)
	.align		4
.L_5:
        /*001c*/ 	.word	index@(_Z3funv)
        /*0020*/ 	.word	0x00000008
.L_6:


//--------------------- .nv.compat                --------------------------
	.section	.nv.compat,"",@"SHT_CUDA_COMPAT_INFO"
	.align	4
        /*0000*/ 	.byte	0x02, 0x09, 0x00, 0x00, 0x02, 0x02, 0x01, 0x00, 0x02, 0x05, 0x05, 0x00, 0x03, 0x07, 0x01, 0x01
        /*0010*/ 	.byte	0x02, 0x03, 0x00, 0x00, 0x02, 0x06, 0x01, 0x00, 0x04, 0x0b, 0x08, 0x00, 0x09, 0x00, 0x00, 0x00
        /*0020*/ 	.byte	0x00, 0x00, 0x00, 0x00


//--------------------- .nv.info._Z3funv          --------------------------
	.section	.nv.info._Z3funv,"",@"SHT_CUDA_INFO"
	.sectionflags	@""
	.align	4


	//----- nvinfo : EIATTR_CUDA_API_VERSION
	.align		4
        /*0000*/ 	.byte	0x04, 0x37
        /*0002*/ 	.short	(.L_8 - .L_7)
.L_7:
        /*0004*/ 	.word	0x00000082


	//----- nvinfo : EIATTR_SPARSE_MMA_MASK
	.align		4
.L_8:
        /*0008*/ 	.byte	0x03, 0x50
        /*000a*/ 	.short	0x0000


	//----- nvinfo : EIATTR_MAXREG_COUNT
	.align		4
        /*000c*/ 	.byte	0x03, 0x1b
        /*000e*/ 	.short	0x00ff


	//----- nvinfo : EIATTR_EXTERNS
	.align		4
        /*0010*/ 	.byte	0x04, 0x0f
        /*0012*/ 	.short	(.L_10 - .L_9)


	//   ....[0]....
	.align		4
.L_9:
        /*0014*/ 	.word	index@(vprintf)


	//----- nvinfo : EIATTR_MERCURY_ISA_VERSION
	.align		4
.L_10:
        /*0018*/ 	.byte	0x03, 0x5f
        /*001a*/ 	.short	0x0101


	//----- nvinfo : EIATTR_VRC_CTA_INIT_COUNT
	.align		4
        /*001c*/ 	.byte	0x02, 0x4a
	.zero		1
	.zero		1


	//----- nvinfo : EIATTR_SYSCALL_OFFSETS
	.align		4
        /*0020*/ 	.byte	0x04, 0x46
        /*0022*/ 	.short	(.L_12 - .L_11)


	//   ....[0]....
.L_11:
        /*0024*/ 	.word	0x000000e0


	//----- nvinfo : EIATTR_EXIT_INSTR_OFFSETS
	.align		4
.L_12:
        /*0028*/ 	.byte	0x04, 0x1c
        /*002a*/ 	.short	(.L_14 - .L_13)


	//   ....[0]....
.L_13:
        /*002c*/ 	.word	0x000000f0


	//----- nvinfo : EIATTR_SW_WAR
	.align		4
.L_14:
        /*0030*/ 	.byte	0x04, 0x36
        /*0032*/ 	.short	(.L_16 - .L_15)
.L_15:
        /*0034*/ 	.word	0x00000008
.L_16:


//--------------------- .nv.callgraph             --------------------------
	.section	.nv.callgraph,"",@"SHT_CUDA_CALLGRAPH"
	.align	4
	.sectionentsize	8
	.align		4
        /*0000*/ 	.word	0x00000000
	.align		4
        /*0004*/ 	.word	0xffffffff
	.align		4
        /*0008*/ 	.word	index@(_Z3funv)
	.align		4
        /*000c*/ 	.word	index@(vprintf)
	.align		4
        /*0010*/ 	.word	0x00000000
	.align		4
        /*0014*/ 	.word	0xfffffffe
	.align		4
        /*0018*/ 	.word	0x00000000
	.align		4
        /*001c*/ 	.word	0xfffffffd
	.align		4
        /*0020*/ 	.word	0x00000000
	.align		4
        /*0024*/ 	.word	0xfffffffc


//--------------------- .nv.constant4             --------------------------
	.section	.nv.constant4,"a",@progbits
	.align	8
	.align		8
.nv.constant4:
        /*0000*/ 	.dword	vprintf
	.align		8
        /*0008*/ 	.dword	$str


//--------------------- .text._Z3funv             --------------------------
	.section	.text._Z3funv,"ax",@progbits
	.align	128
        .global         _Z3funv
        .type           _Z3funv,@function
        .size           _Z3funv,(.L_x_2 - _Z3funv)
        .other          _Z3funv,@"STO_CUDA_ENTRY STV_DEFAULT"
_Z3funv:
.text._Z3funv:
[----:B------:R-:W0:Y:S01]  /*0000*/  LDC R1, c[0x0][0x37c] ;  /* 0x0000df00ff017b82 */ /* 0x000e220000000800 */
[----:B------:R-:W1:Y:S01]  /*0010*/  S2R R8, SR_TID.X ;  /* 0x0000000000087919 */ /* 0x000e620000002100 */
[----:B0-----:R-:W-:Y:S01]  /*0020*/  VIADD R1, R1, 0xfffffff8 ;  /* 0xfffffff801017836 */ /* 0x001fe20000000000 */
[----:B------:R-:W-:Y:S01]  /*0030*/  MOV R0, 0x0 ;  /* 0x0000000000007802 */ /* 0x000fe20000000f00 */
[----:B------:R-:W0:Y:S04]  /*0040*/  LDCU UR4, c[0x0][0x2f8] ;  /* 0x00005f00ff0477ac */ /* 0x000e280008000800 */
[----:B------:R2:W3:Y:S01]  /*0050*/  LDC.64 R2, c[0x4][R0] ;  /* 0x0100000000027b82 */ /* 0x0004e20000000a00 */
[----:B------:R-:W4:Y:S01]  /*0060*/  LDCU.64 UR6, c[0x4][0x8] ;  /* 0x01000100ff0677ac */ /* 0x000f220008000a00 */
[----:B------:R-:W5:Y:S01]  /*0070*/  LDCU UR5, c[0x0][0x2fc] ;  /* 0x00005f80ff0577ac */ /* 0x000f620008000800 */
[----:B0-----:R-:W-:Y:S01]  /*0080*/  IADD3 R6, P0, PT, R1, UR4, RZ ;  /* 0x0000000401067c10 */ /* 0x001fe2000ff1e0ff */
[----:B----4-:R-:W-:Y:S01]  /*0090*/  IMAD.U32 R4, RZ, RZ, UR6 ;  /* 0x00000006ff047e24 */ /* 0x010fe2000f8e00ff */
[----:B------:R-:W-:-:S03]  /*00a0*/  MOV R5, UR7 ;  /* 0x0000000700057c02 */ /* 0x000fc60008000f00 */
[----:B-----5:R-:W-:Y:S01]  /*00b0*/  IMAD.X R7, RZ, RZ, UR5, P0 ;  /* 0x00000005ff077e24 */ /* 0x020fe200080e06ff */
[----:B-1----:R2:W-:Y:S07]  /*00c0*/  STL [R1], R8 ;  /* 0x0000000801007387 */ /* 0x0025ee0000100800 */
[----:B------:R-:W-:-:S07]  /*00d0*/  LEPC R20, `(.L_x_0) ;  /* 0x000000001014794e */ /* 0x000fce0000000000 */
[----:B--23--:R-:W-:Y:S05]  /*00e0*/  CALL.ABS.NOINC R2 ;  /* 0x0000000002007343 */ /* 0x00cfea0003c00000 */
.L_x_0:
[----:B------:R-:W-:Y:S05]  /*00f0*/  EXIT ;  /* 0x000000000000794d */ /* 0x000fea0003800000 */
.L_x_1:
[----:B------:R-:W-:-:S00]  /*0100*/  BRA `(.L_x_1) ;  /* 0xfffffffc00fc7947 */ /* 0x000fc0000383ffff */
[----:B------:R-:W-:-:S00]  /*0110*/  NOP ;  /* 0x0000000000007918 */ /* 0x000fc00000000000 */
        /* <DEDUP_REMOVED lines=14> */
.L_x_2:


//--------------------- .nv.global.init           --------------------------
	.section	.nv.global.init,"aw",@progbits
.nv.global.init:
	.type		$str,@object
	.size		$str,(.L_0 - $str)
$str:
        /*0000*/ 	.byte	0x25, 0x64, 0x0a, 0x00
.L_0:


//--------------------- .nv.shared.reserved.0     --------------------------
	.section	.nv.shared.reserved.0,"aw",@nobits
	.weak		__nv_reservedSMEM_offset_0_alias
	.size		__nv_reservedSMEM_offset_0_alias, 0, 64
	.other		__nv_reservedSMEM_offset_0_alias,@"STO_CUDA_RESERVED_SHARED STV_DEFAULT"
__nv_reservedSMEM_offset_0_alias:
	.zero		0
	.zero		64


//--------------------- .nv.constant0._Z3funv     --------------------------
	.section	.nv.constant0._Z3funv,"a",@progbits
	.sectionflags	@""
	.align	4
.nv.constant0._Z3funv:
	.zero		896


//--------------------- SYMBOLS --------------------------

	.type		.nv.reservedSmem.offset0,@object
	.size		.nv.reservedSmem.offset0,0x4
	.type		vprintf,@function
